	.headerflags	@"EF_CUDA_TEXMODE_UNIFIED EF_CUDA_64BIT_ADDRESS EF_CUDA_ACCELERATORS EF_CUDA_SM90 EF_CUDA_VIRTUAL_SM(EF_CUDA_SM90)"
	.elftype	@"ET_EXEC"


//--------------------- .nv.info                  --------------------------
	.section	.nv.info,"",@"SHT_CUDA_INFO"
	.align	4


	//----- nvinfo : EIATTR_REGCOUNT
	.align		4
        /*0000*/ 	.byte	0x04, 0x2f
        /*0002*/ 	.short	(.L_3 - .L_2)
	.align		4
.L_2:
        /*0004*/ 	.word	index@(triton_poi_fused__native_batch_norm_legit_no_training_relu_23)
        /*0008*/ 	.word	0x00000016


	//----- nvinfo : EIATTR_MIN_STACK_SIZE
	.align		4
.L_3:
        /*000c*/ 	.byte	0x04, 0x12
        /*000e*/ 	.short	(.L_5 - .L_4)
	.align		4
.L_4:
        /*0010*/ 	.word	index@(triton_poi_fused__native_batch_norm_legit_no_training_relu_23)
        /*0014*/ 	.word	0x00000000


	//----- nvinfo : EIATTR_FRAME_SIZE
	.align		4
.L_5:
        /*0018*/ 	.byte	0x04, 0x11
        /*001a*/ 	.short	(.L_7 - .L_6)
	.align		4
.L_6:
        /*001c*/ 	.word	index@(triton_poi_fused__native_batch_norm_legit_no_training_relu_23)
        /*0020*/ 	.word	0x00000000


	//----- nvinfo : EIATTR_MIN_STACK_SIZE
	.align		4
.L_7:
        /*0024*/ 	.byte	0x04, 0x12
        /*0026*/ 	.short	(.L_9 - .L_8)
	.align		4
.L_8:
        /*0028*/ 	.word	index@(triton_poi_fused__native_batch_norm_legit_no_training_relu_23)
        /*002c*/ 	.word	0x00000000
.L_9:


//--------------------- .nv.info.triton_poi_fused__native_batch_norm_legit_no_training_relu_23 --------------------------
	.section	.nv.info.triton_poi_fused__native_batch_norm_legit_no_training_relu_23,"",@"SHT_CUDA_INFO"
	.sectionflags	@""
	.align	4


	//----- nvinfo : EIATTR_CUDA_API_VERSION
	.align		4
        /*0000*/ 	.byte	0x04, 0x37
        /*0002*/ 	.short	(.L_11 - .L_10)
.L_10:
        /*0004*/ 	.word	0x0000007c


	//----- nvinfo : EIATTR_KPARAM_INFO
	.align		4
.L_11:
        /*0008*/ 	.byte	0x04, 0x17
        /*000a*/ 	.short	(.L_13 - .L_12)
.L_12:
        /*000c*/ 	.word	0x00000000
        /*0010*/ 	.short	0x0006
        /*0012*/ 	.short	0x0030
        /*0014*/ 	.byte	0x00, 0xf0, 0x11, 0x00


	//----- nvinfo : EIATTR_KPARAM_INFO
	.align		4
.L_13:
        /*0018*/ 	.byte	0x04, 0x17
        /*001a*/ 	.short	(.L_15 - .L_14)
.L_14:
        /*001c*/ 	.word	0x00000000
        /*0020*/ 	.short	0x0005
        /*0022*/ 	.short	0x0028
        /*0024*/ 	.byte	0x00, 0xf4, 0x21, 0x00


	//----- nvinfo : EIATTR_KPARAM_INFO
	.align		4
.L_15:
        /*0028*/ 	.byte	0x04, 0x17
        /*002a*/ 	.short	(.L_17 - .L_16)
.L_16:
        /*002c*/ 	.word	0x00000000
        /*0030*/ 	.short	0x0004
        /*0032*/ 	.short	0x0020
        /*0034*/ 	.byte	0x00, 0xf4, 0x21, 0x00


	//----- nvinfo : EIATTR_KPARAM_INFO
	.align		4
.L_17:
        /*0038*/ 	.byte	0x04, 0x17
        /*003a*/ 	.short	(.L_19 - .L_18)
.L_18:
        /*003c*/ 	.word	0x00000000
        /*0040*/ 	.short	0x0003
        /*0042*/ 	.short	0x0018
        /*0044*/ 	.byte	0x00, 0xf4, 0x21, 0x00


	//----- nvinfo : EIATTR_KPARAM_INFO
	.align		4
.L_19:
        /*0048*/ 	.byte	0x04, 0x17
        /*004a*/ 	.short	(.L_21 - .L_20)
.L_20:
        /*004c*/ 	.word	0x00000000
        /*0050*/ 	.short	0x0002
        /*0052*/ 	.short	0x0010
        /*0054*/ 	.byte	0x00, 0xf4, 0x21, 0x00


	//----- nvinfo : EIATTR_KPARAM_INFO
	.align		4
.L_21:
        /*0058*/ 	.byte	0x04, 0x17
        /*005a*/ 	.short	(.L_23 - .L_22)
.L_22:
        /*005c*/ 	.word	0x00000000
        /*0060*/ 	.short	0x0001
        /*0062*/ 	.short	0x0008
        /*0064*/ 	.byte	0x00, 0xf4, 0x21, 0x00


	//----- nvinfo : EIATTR_KPARAM_INFO
	.align		4
.L_23:
        /*0068*/ 	.byte	0x04, 0x17
        /*006a*/ 	.short	(.L_25 - .L_24)
.L_24:
        /*006c*/ 	.word	0x00000000
        /*0070*/ 	.short	0x0000
        /*0072*/ 	.short	0x0000
        /*0074*/ 	.byte	0x00, 0xf4, 0x21, 0x00


	//----- nvinfo : EIATTR_SPARSE_MMA_MASK
	.align		4
.L_25:
        /*0078*/ 	.byte	0x03, 0x50
        /*007a*/ 	.short	0x0000


	//----- nvinfo : EIATTR_MAXREG_COUNT
	.align		4
        /*007c*/ 	.byte	0x03, 0x1b
        /*007e*/ 	.short	0x00ff


	//----- nvinfo : EIATTR_EXIT_INSTR_OFFSETS
	.align		4
        /*0080*/ 	.byte	0x04, 0x1c
        /*0082*/ 	.short	(.L_27 - .L_26)


	//   ....[0]....
.L_26:
        /*0084*/ 	.word	0x00000490


	//   ....[1]....
        /*0088*/ 	.word	0x000004b0


	//----- nvinfo : EIATTR_REQNTID
	.align		4
.L_27:
        /*008c*/ 	.byte	0x04, 0x10
        /*008e*/ 	.short	(.L_29 - .L_28)
.L_28:
        /*0090*/ 	.word	0x00000080
        /*0094*/ 	.word	0x00000001
        /*0098*/ 	.word	0x00000001


	//----- nvinfo : EIATTR_CBANK_PARAM_SIZE
	.align		4
.L_29:
        /*009c*/ 	.byte	0x03, 0x19
        /*009e*/ 	.short	0x0034


	//----- nvinfo : EIATTR_PARAM_CBANK
	.align		4
        /*00a0*/ 	.byte	0x04, 0x0a
        /*00a2*/ 	.short	(.L_31 - .L_30)
	.align		4
.L_30:
        /*00a4*/ 	.word	index@(.nv.constant0.triton_poi_fused__native_batch_norm_legit_no_training_relu_23)
        /*00a8*/ 	.short	0x0210
        /*00aa*/ 	.short	0x0034


	//----- nvinfo : EIATTR_SW_WAR
	.align		4
.L_31:
        /*00ac*/ 	.byte	0x04, 0x36
        /*00ae*/ 	.short	(.L_33 - .L_32)
.L_32:
        /*00b0*/ 	.word	0x00000008
.L_33:


//--------------------- .nv.callgraph             --------------------------
	.section	.nv.callgraph,"",@"SHT_CUDA_CALLGRAPH"
	.align	4
	.sectionentsize	8
	.align		4
        /*0000*/ 	.word	0x00000000
	.align		4
        /*0004*/ 	.word	0xffffffff
	.align		4
        /*0008*/ 	.word	0x00000000
	.align		4
        /*000c*/ 	.word	0xfffffffe
	.align		4
        /*0010*/ 	.word	0x00000000
	.align		4
        /*0014*/ 	.word	0xfffffffd
	.align		4
        /*0018*/ 	.word	0x00000000
	.align		4
        /*001c*/ 	.word	0xfffffffc


//--------------------- .nv.constant4             --------------------------
	.section	.nv.constant4,"a",@progbits
	.align	8
	.align		8
.nv.constant4:
        /*0000*/ 	.dword	_$_str
	.align		8
        /*0008*/ 	.dword	_$_str_$_2


//--------------------- .text.triton_poi_fused__native_batch_norm_legit_no_training_relu_23 --------------------------
	.section	.text.triton_poi_fused__native_batch_norm_legit_no_training_relu_23,"ax",@progbits
	.align	128
        .global         triton_poi_fused__native_batch_norm_legit_no_training_relu_23
        .type           triton_poi_fused__native_batch_norm_legit_no_training_relu_23,@function
        .size           triton_poi_fused__native_batch_norm_legit_no_training_relu_23,(.L_x_1 - triton_poi_fused__native_batch_norm_legit_no_training_relu_23)
        .other          triton_poi_fused__native_batch_norm_legit_no_training_relu_23,@"STO_CUDA_ENTRY STV_DEFAULT"
triton_poi_fused__native_batch_norm_legit_no_training_relu_23:
.text.triton_poi_fused__native_batch_norm_legit_no_training_relu_23:
[----:B------:R-:W0:Y:S01]  /*0000*/  LDC R1, c[0x0][0x28] ;  /* 0x00000a00ff017b82 */ /* 0x000e220000000800 */
[----:B------:R-:W1:Y:S07]  /*0010*/  S2R R0, SR_TID.X ;  /* 0x0000000000007919 */ /* 0x000e6e0000002100 */
[----:B------:R-:W2:Y:S01]  /*0020*/  LDC.64 R8, c[0x0][0x220] ;  /* 0x00008800ff087b82 */ /* 0x000ea20000000a00 */
[----:B------:R-:W-:Y:S01]  /*0030*/  ULDC.64 UR4, c[0x0][0x208] ;  /* 0x0000820000047ab9 */ /* 0x000fe20000000a00 */
[----:B------:R-:W3:Y:S06]  /*0040*/  S2R R5, SR_CTAID.X ;  /* 0x0000000000057919 */ /* 0x000eec0000002500 */
[----:B------:R-:W4:Y:S08]  /*0050*/  LDC.64 R14, c[0x0][0x218] ;  /* 0x00008600ff0e7b82 */ /* 0x000f300000000a00 */
[----:B------:R-:W5:Y:S08]  /*0060*/  LDC.64 R12, c[0x0][0x210] ;  /* 0x00008400ff0c7b82 */ /* 0x000f700000000a00 */
[----:B------:R-:W4:Y:S01]  /*0070*/  LDC.64 R16, c[0x0][0x228] ;  /* 0x00008a00ff107b82 */ /* 0x000f220000000a00 */
[----:B-1----:R-:W-:-:S07]  /*0080*/  SHF.L.U32 R0, R0, 0x1, RZ ;  /* 0x0000000100007819 */ /* 0x002fce00000006ff */
[----:B------:R-:W1:Y:S01]  /*0090*/  LDC.64 R18, c[0x0][0x230] ;  /* 0x00008c00ff127b82 */ /* 0x000e620000000a00 */
[----:B---3--:R-:W-:Y:S02]  /*00a0*/  SHF.R.S32.HI R3, RZ, 0x17, R5 ;  /* 0x00000017ff037819 */ /* 0x008fe40000011405 */
[----:B------:R-:W-:Y:S02]  /*00b0*/  LOP3.LUT R0, R0, 0xfe, RZ, 0xc0, !PT ;  /* 0x000000fe00007812 */ /* 0x000fe400078ec0ff */
[----:B------:R-:W-:Y:S02]  /*00c0*/  SGXT R3, R3, 0x1 ;  /* 0x000000010303781a */ /* 0x000fe40000000200 */
[----:B------:R-:W-:-:S04]  /*00d0*/  LEA R0, R5, R0, 0x8 ;  /* 0x0000000005007211 */ /* 0x000fc800078e40ff */
[----:B------:R-:W-:Y:S02]  /*00e0*/  LEA.HI R3, R3, R0, RZ, 0x2 ;  /* 0x0000000003037211 */ /* 0x000fe400078f10ff */
[----:B------:R-:W-:Y:S02]  /*00f0*/  ISETP.GE.AND P0, PT, R0, 0x1800, PT ;  /* 0x000018000000780c */ /* 0x000fe40003f06270 */
[----:B------:R-:W-:-:S05]  /*0100*/  SHF.R.S32.HI R3, RZ, 0x2, R3 ;  /* 0x00000002ff037819 */ /* 0x000fca0000011403 */
[----:B------:R-:W-:-:S05]  /*0110*/  IMAD.HI R2, R3, 0x2aaaaaab, RZ ;  /* 0x2aaaaaab03027827 */ /* 0x000fca00078e02ff */
[----:B------:R-:W-:-:S04]  /*0120*/  SHF.R.U32.HI R5, RZ, 0x1f, R2 ;  /* 0x0000001fff057819 */ /* 0x000fc80000011602 */
[----:B------:R-:W-:Y:S02]  /*0130*/  LEA.HI R2, R2, R5, RZ, 0x1a ;  /* 0x0000000502027211 */ /* 0x000fe400078fd0ff */
[----:B------:R-:W-:-:S03]  /*0140*/  CS2R R4, SRZ ;  /* 0x0000000000047805 */ /* 0x000fc6000001ff00 */
[----:B------:R-:W-:-:S04]  /*0150*/  IMAD R11, R2, -0x180, R3 ;  /* 0xfffffe80020b7824 */ /* 0x000fc800078e0203 */
[----:B--2---:R-:W-:-:S05]  /*0160*/  IMAD.WIDE R8, R11, 0x4, R8 ;  /* 0x000000040b087825 */ /* 0x004fca00078e0208 */
[----:B------:R-:W2:Y:S04]  /*0170*/  @!P0 LDG.E.EL R4, desc[UR4][R8.64] ;  /* 0x0000000408048981 */ /* 0x000ea8000c2e1900 */
[----:B------:R3:W2:Y:S01]  /*0180*/  @!P0 LDG.E.EL R5, desc[UR4][R8.64] ;  /* 0x0000000408058981 */ /* 0x0006a2000c2e1900 */
[----:B------:R-:W-:Y:S02]  /*0190*/  CS2R R6, SRZ ;  /* 0x0000000000067805 */ /* 0x000fe4000001ff00 */
[----:B------:R-:W-:Y:S01]  /*01a0*/  CS2R R2, SRZ ;  /* 0x0000000000027805 */ /* 0x000fe2000001ff00 */
[----:B----4-:R-:W-:-:S04]  /*01b0*/  IMAD.WIDE R14, R11, 0x4, R14 ;  /* 0x000000040b0e7825 */ /* 0x010fc800078e020e */
[----:B-----5:R-:W-:Y:S01]  /*01c0*/  IMAD.WIDE R12, R0, 0x4, R12 ;  /* 0x00000004000c7825 */ /* 0x020fe200078e020c */
[----:B------:R-:W4:Y:S01]  /*01d0*/  @!P0 LDG.E.EL R7, desc[UR4][R14.64] ;  /* 0x000000040e078981 */ /* 0x000f22000c2e1900 */
[----:B---3--:R-:W-:Y:S02]  /*01e0*/  CS2R R8, SRZ ;  /* 0x0000000000087805 */ /* 0x008fe4000001ff00 */
[C---:B0-----:R-:W-:Y:S01]  /*01f0*/  IMAD.WIDE R16, R11.reuse, 0x4, R16 ;  /* 0x000000040b107825 */ /* 0x041fe200078e0210 */
[----:B------:R0:W3:Y:S03]  /*0200*/  @!P0 LDG.E.EL R6, desc[UR4][R14.64] ;  /* 0x000000040e068981 */ /* 0x0000e6000c2e1900 */
[----:B-1----:R-:W-:Y:S01]  /*0210*/  IMAD.WIDE R18, R11, 0x4, R18 ;  /* 0x000000040b127825 */ /* 0x002fe200078e0212 */
[----:B------:R1:W4:Y:S01]  /*0220*/  @!P0 LDG.E.64 R2, desc[UR4][R12.64] ;  /* 0x000000040c028981 */ /* 0x000322000c1e1b00 */
[----:B------:R-:W-:-:S03]  /*0230*/  CS2R R10, SRZ ;  /* 0x00000000000a7805 */ /* 0x000fc6000001ff00 */
[----:B------:R-:W5:Y:S04]  /*0240*/  @!P0 LDG.E.EL R9, desc[UR4][R18.64] ;  /* 0x0000000412098981 */ /* 0x000f68000c2e1900 */
[----:B------:R-:W5:Y:S04]  /*0250*/  @!P0 LDG.E.EL R10, desc[UR4][R16.64] ;  /* 0x00000004100a8981 */ /* 0x000f68000c2e1900 */
[----:B------:R-:W3:Y:S04]  /*0260*/  @!P0 LDG.E.EL R11, desc[UR4][R16.64] ;  /* 0x00000004100b8981 */ /* 0x000ee8000c2e1900 */
[----:B------:R-:W3:Y:S01]  /*0270*/  @!P0 LDG.E.EL R8, desc[UR4][R18.64] ;  /* 0x0000000412088981 */ /* 0x000ee2000c2e1900 */
[----:B0-----:R-:W-:Y:S01]  /*0280*/  HFMA2.MMA R14, -RZ, RZ, 1.625, 0 ;  /* 0x3e800000ff0e7435 */ /* 0x001fe200000001ff */
[----:B--2---:R-:W-:Y:S01]  /*0290*/  FADD R4, R4, 9.9999997473787516356e-06 ;  /* 0x3727c5ac04047421 */ /* 0x004fe20000000000 */
[----:B------:R-:W-:-:S03]  /*02a0*/  FADD R5, R5, 9.9999997473787516356e-06 ;  /* 0x3727c5ac05057421 */ /* 0x000fc60000000000 */
[----:B-1----:R-:W0:Y:S08]  /*02b0*/  MUFU.SQRT R12, R4 ;  /* 0x00000004000c7308 */ /* 0x002e300000002000 */
[----:B------:R1:W2:Y:S01]  /*02c0*/  MUFU.SQRT R13, R5 ;  /* 0x00000005000d7308 */ /* 0x0002a20000002000 */
[C---:B0-----:R-:W-:Y:S02]  /*02d0*/  FSETP.GT.AND P1, PT, R12.reuse, 8.50705917302346158658e+37, PT ;  /* 0x7e8000000c00780b */ /* 0x041fe40003f24000 */
[----:B------:R-:W-:Y:S01]  /*02e0*/  FSETP.GEU.AND P3, PT, R12, 1.175494350822287508e-38, PT ;  /* 0x008000000c00780b */ /* 0x000fe20003f6e000 */
[----:B-1----:R-:W0:Y:S01]  /*02f0*/  LDC.64 R4, c[0x0][0x238] ;  /* 0x00008e00ff047b82 */ /* 0x002e220000000a00 */
[----:B--2---:R-:W-:-:S02]  /*0300*/  FSETP.GT.AND P2, PT, R13, 8.50705917302346158658e+37, PT ;  /* 0x7e8000000d00780b */ /* 0x004fc40003f44000 */
[----:B------:R-:W-:-:S07]  /*0310*/  FSETP.GEU.AND P4, PT, R13, 1.175494350822287508e-38, PT ;  /* 0x008000000d00780b */ /* 0x000fce0003f8e000 */
[----:B------:R-:W-:-:S04]  /*0320*/  @P1 FMUL R12, R12, 0.25 ;  /* 0x3e8000000c0c1820 */ /* 0x000fc80000400000 */
[----:B------:R-:W-:Y:S01]  /*0330*/  @!P3 FMUL R12, R12, 16777216 ;  /* 0x4b8000000c0cb820 */ /* 0x000fe20000400000 */
[----:B------:R-:W-:-:S04]  /*0340*/  @P2 FMUL R13, R13, 0.25 ;  /* 0x3e8000000d0d2820 */ /* 0x000fc80000400000 */
[----:B------:R-:W-:Y:S01]  /*0350*/  @!P4 FMUL R13, R13, 16777216 ;  /* 0x4b8000000d0dc820 */ /* 0x000fe20000400000 */
[----:B------:R-:W1:Y:S01]  /*0360*/  MUFU.RCP R12, R12 ;  /* 0x0000000c000c7308 */ /* 0x000e620000001000 */
[----:B------:R-:W-:-:S07]  /*0370*/  FSEL R15, R14, 1, P1 ;  /* 0x3f8000000e0f7808 */ /* 0x000fce0000800000 */
[----:B------:R-:W2:Y:S01]  /*0380*/  MUFU.RCP R13, R13 ;  /* 0x0000000d000d7308 */ /* 0x000ea20000001000 */
[----:B------:R-:W-:Y:S01]  /*0390*/  FSEL R14, R14, 1, P2 ;  /* 0x3f8000000e0e7808 */ /* 0x000fe20001000000 */
[----:B------:R-:W-:-:S04]  /*03a0*/  @!P3 FMUL R15, R15, 16777216 ;  /* 0x4b8000000f0fb820 */ /* 0x000fc80000400000 */
[----:B------:R-:W-:Y:S01]  /*03b0*/  @!P4 FMUL R14, R14, 16777216 ;  /* 0x4b8000000e0ec820 */ /* 0x000fe20000400000 */
[----:B----4-:R-:W-:Y:S01]  /*03c0*/  FADD R2, -R7, R2 ;  /* 0x0000000207027221 */ /* 0x010fe20000000100 */
[----:B---3--:R-:W-:Y:S01]  /*03d0*/  FADD R3, -R6, R3 ;  /* 0x0000000306037221 */ /* 0x008fe20000000100 */
[----:B-1----:R-:W-:Y:S01]  /*03e0*/  FMUL R15, R12, R15 ;  /* 0x0000000f0c0f7220 */ /* 0x002fe20000400000 */
[----:B--2---:R-:W-:-:S03]  /*03f0*/  FMUL R14, R13, R14 ;  /* 0x0000000e0d0e7220 */ /* 0x004fc60000400000 */
[----:B------:R-:W-:Y:S01]  /*0400*/  FMUL R2, R2, R15 ;  /* 0x0000000f02027220 */ /* 0x000fe20000400000 */
[----:B------:R-:W-:-:S03]  /*0410*/  FMUL R3, R3, R14 ;  /* 0x0000000e03037220 */ /* 0x000fc60000400000 */
[----:B-----5:R-:W-:Y:S01]  /*0420*/  FFMA R2, R2, R10, R9 ;  /* 0x0000000a02027223 */ /* 0x020fe20000000009 */
[----:B------:R-:W-:-:S04]  /*0430*/  FFMA R3, R3, R11, R8 ;  /* 0x0000000b03037223 */ /* 0x000fc80000000008 */
[----:B------:R-:W-:Y:S02]  /*0440*/  FSETP.GEU.AND P1, PT, R2, RZ, PT ;  /* 0x000000ff0200720b */ /* 0x000fe40003f2e000 */
[C---:B------:R-:W-:Y:S01]  /*0450*/  FSETP.GEU.AND P2, PT, R3.reuse, RZ, PT ;  /* 0x000000ff0300720b */ /* 0x040fe20003f4e000 */
[----:B0-----:R-:W-:Y:S01]  /*0460*/  IMAD.WIDE R4, R0, 0x4, R4 ;  /* 0x0000000400047825 */ /* 0x001fe200078e0204 */
[----:B------:R-:W-:Y:S02]  /*0470*/  FSEL R2, R2, RZ, P1 ;  /* 0x000000ff02027208 */ /* 0x000fe40000800000 */
[----:B------:R-:W-:Y:S01]  /*0480*/  FSEL R3, R3, RZ, P2 ;  /* 0x000000ff03037208 */ /* 0x000fe20001000000 */
[----:B------:R-:W-:Y:S08]  /*0490*/  @P0 EXIT ;  /* 0x000000000000094d */ /* 0x000ff00003800000 */
[----:B------:R-:W-:Y:S01]  /*04a0*/  STG.E.64 desc[UR4][R4.64], R2 ;  /* 0x0000000204007986 */ /* 0x000fe2000c101b04 */
[----:B------:R-:W-:Y:S05]  /*04b0*/  EXIT ;  /* 0x000000000000794d */ /* 0x000fea0003800000 */
.L_x_0:
[----:B------:R-:W-:-:S00]  /*04c0*/  BRA `(.L_x_0) ;  /* 0xfffffffc00fc7947 */ /* 0x000fc0000383ffff */
[----:B------:R-:W-:-:S00]  /*04d0*/  NOP ;  /* 0x0000000000007918 */ /* 0x000fc00000000000 */
        /* <DEDUP_REMOVED lines=10> */
.L_x_1:


//--------------------- .nv.global.init           --------------------------
	.section	.nv.global.init,"aw",@progbits
.nv.global.init:
	.type		_$_str,@object
	.size		_$_str,(_$_str_$_2 - _$_str)
_$_str:
        /*0000*/ 	.byte	0x5f, 0x5f, 0x43, 0x55, 0x44, 0x41, 0x5f, 0x46, 0x54, 0x5a, 0x00
	.type		_$_str_$_2,@object
	.size		_$_str_$_2,(.L_1 - _$_str_$_2)
_$_str_$_2:
        /*000b*/ 	.byte	0x5f, 0x5f, 0x43, 0x55, 0x44, 0x41, 0x5f, 0x50, 0x52, 0x45, 0x43, 0x5f, 0x53, 0x51, 0x52, 0x54
        /*001b*/ 	.byte	0x00
.L_1:


//--------------------- .nv.constant0.triton_poi_fused__native_batch_norm_legit_no_training_relu_23 --------------------------
	.section	.nv.constant0.triton_poi_fused__native_batch_norm_legit_no_training_relu_23,"a",@progbits
	.sectionflags	@""
	.align	4
.nv.constant0.triton_poi_fused__native_batch_norm_legit_no_training_relu_23:
	.zero		580
